	.headerflags	@"EF_CUDA_TEXMODE_UNIFIED EF_CUDA_64BIT_ADDRESS EF_CUDA_ACCELERATORS EF_CUDA_SM90 EF_CUDA_VIRTUAL_SM(EF_CUDA_SM90)"
	.elftype	@"ET_EXEC"


//--------------------- .nv.info                  --------------------------
	.section	.nv.info,"",@"SHT_CUDA_INFO"
	.align	4


	//----- nvinfo : EIATTR_REGCOUNT
	.align		4
        /*0000*/ 	.byte	0x04, 0x2f
        /*0002*/ 	.short	(.L_3 - .L_2)
	.align		4
.L_2:
        /*0004*/ 	.word	index@(triton_poi_fused__native_batch_norm_legit_no_training_31)
        /*0008*/ 	.word	0x00000016


	//----- nvinfo : EIATTR_MIN_STACK_SIZE
	.align		4
.L_3:
        /*000c*/ 	.byte	0x04, 0x12
        /*000e*/ 	.short	(.L_5 - .L_4)
	.align		4
.L_4:
        /*0010*/ 	.word	index@(triton_poi_fused__native_batch_norm_legit_no_training_31)
        /*0014*/ 	.word	0x00000000


	//----- nvinfo : EIATTR_FRAME_SIZE
	.align		4
.L_5:
        /*0018*/ 	.byte	0x04, 0x11
        /*001a*/ 	.short	(.L_7 - .L_6)
	.align		4
.L_6:
        /*001c*/ 	.word	index@(triton_poi_fused__native_batch_norm_legit_no_training_31)
        /*0020*/ 	.word	0x00000000


	//----- nvinfo : EIATTR_MIN_STACK_SIZE
	.align		4
.L_7:
        /*0024*/ 	.byte	0x04, 0x12
        /*0026*/ 	.short	(.L_9 - .L_8)
	.align		4
.L_8:
        /*0028*/ 	.word	index@(triton_poi_fused__native_batch_norm_legit_no_training_31)
        /*002c*/ 	.word	0x00000000
.L_9:


//--------------------- .nv.info.triton_poi_fused__native_batch_norm_legit_no_training_31 --------------------------
	.section	.nv.info.triton_poi_fused__native_batch_norm_legit_no_training_31,"",@"SHT_CUDA_INFO"
	.sectionflags	@""
	.align	4


	//----- nvinfo : EIATTR_CUDA_API_VERSION
	.align		4
        /*0000*/ 	.byte	0x04, 0x37
        /*0002*/ 	.short	(.L_11 - .L_10)
.L_10:
        /*0004*/ 	.word	0x0000007c


	//----- nvinfo : EIATTR_KPARAM_INFO
	.align		4
.L_11:
        /*0008*/ 	.byte	0x04, 0x17
        /*000a*/ 	.short	(.L_13 - .L_12)
.L_12:
        /*000c*/ 	.word	0x00000000
        /*0010*/ 	.short	0x0006
        /*0012*/ 	.short	0x0030
        /*0014*/ 	.byte	0x00, 0xf0, 0x11, 0x00


	//----- nvinfo : EIATTR_KPARAM_INFO
	.align		4
.L_13:
        /*0018*/ 	.byte	0x04, 0x17
        /*001a*/ 	.short	(.L_15 - .L_14)
.L_14:
        /*001c*/ 	.word	0x00000000
        /*0020*/ 	.short	0x0005
        /*0022*/ 	.short	0x0028
        /*0024*/ 	.byte	0x00, 0xf4, 0x21, 0x00


	//----- nvinfo : EIATTR_KPARAM_INFO
	.align		4
.L_15:
        /*0028*/ 	.byte	0x04, 0x17
        /*002a*/ 	.short	(.L_17 - .L_16)
.L_16:
        /*002c*/ 	.word	0x00000000
        /*0030*/ 	.short	0x0004
        /*0032*/ 	.short	0x0020
        /*0034*/ 	.byte	0x00, 0xf4, 0x21, 0x00


	//----- nvinfo : EIATTR_KPARAM_INFO
	.align		4
.L_17:
        /*0038*/ 	.byte	0x04, 0x17
        /*003a*/ 	.short	(.L_19 - .L_18)
.L_18:
        /*003c*/ 	.word	0x00000000
        /*0040*/ 	.short	0x0003
        /*0042*/ 	.short	0x0018
        /*0044*/ 	.byte	0x00, 0xf4, 0x21, 0x00


	//----- nvinfo : EIATTR_KPARAM_INFO
	.align		4
.L_19:
        /*0048*/ 	.byte	0x04, 0x17
        /*004a*/ 	.short	(.L_21 - .L_20)
.L_20:
        /*004c*/ 	.word	0x00000000
        /*0050*/ 	.short	0x0002
        /*0052*/ 	.short	0x0010
        /*0054*/ 	.byte	0x00, 0xf4, 0x21, 0x00


	//----- nvinfo : EIATTR_KPARAM_INFO
	.align		4
.L_21:
        /*0058*/ 	.byte	0x04, 0x17
        /*005a*/ 	.short	(.L_23 - .L_22)
.L_22:
        /*005c*/ 	.word	0x00000000
        /*0060*/ 	.short	0x0001
        /*0062*/ 	.short	0x0008
        /*0064*/ 	.byte	0x00, 0xf4, 0x21, 0x00


	//----- nvinfo : EIATTR_KPARAM_INFO
	.align		4
.L_23:
        /*0068*/ 	.byte	0x04, 0x17
        /*006a*/ 	.short	(.L_25 - .L_24)
.L_24:
        /*006c*/ 	.word	0x00000000
        /*0070*/ 	.short	0x0000
        /*0072*/ 	.short	0x0000
        /*0074*/ 	.byte	0x00, 0xf4, 0x21, 0x00


	//----- nvinfo : EIATTR_SPARSE_MMA_MASK
	.align		4
.L_25:
        /*0078*/ 	.byte	0x03, 0x50
        /*007a*/ 	.short	0x0000


	//----- nvinfo : EIATTR_MAXREG_COUNT
	.align		4
        /*007c*/ 	.byte	0x03, 0x1b
        /*007e*/ 	.short	0x00ff


	//----- nvinfo : EIATTR_EXIT_INSTR_OFFSETS
	.align		4
        /*0080*/ 	.byte	0x04, 0x1c
        /*0082*/ 	.short	(.L_27 - .L_26)


	//   ....[0]....
.L_26:
        /*0084*/ 	.word	0x000003d0


	//   ....[1]....
        /*0088*/ 	.word	0x000003f0


	//----- nvinfo : EIATTR_REQNTID
	.align		4
.L_27:
        /*008c*/ 	.byte	0x04, 0x10
        /*008e*/ 	.short	(.L_29 - .L_28)
.L_28:
        /*0090*/ 	.word	0x00000080
        /*0094*/ 	.word	0x00000001
        /*0098*/ 	.word	0x00000001


	//----- nvinfo : EIATTR_CBANK_PARAM_SIZE
	.align		4
.L_29:
        /*009c*/ 	.byte	0x03, 0x19
        /*009e*/ 	.short	0x0034


	//----- nvinfo : EIATTR_PARAM_CBANK
	.align		4
        /*00a0*/ 	.byte	0x04, 0x0a
        /*00a2*/ 	.short	(.L_31 - .L_30)
	.align		4
.L_30:
        /*00a4*/ 	.word	index@(.nv.constant0.triton_poi_fused__native_batch_norm_legit_no_training_31)
        /*00a8*/ 	.short	0x0210
        /*00aa*/ 	.short	0x0034


	//----- nvinfo : EIATTR_SW_WAR
	.align		4
.L_31:
        /*00ac*/ 	.byte	0x04, 0x36
        /*00ae*/ 	.short	(.L_33 - .L_32)
.L_32:
        /*00b0*/ 	.word	0x00000008
.L_33:


//--------------------- .nv.callgraph             --------------------------
	.section	.nv.callgraph,"",@"SHT_CUDA_CALLGRAPH"
	.align	4
	.sectionentsize	8
	.align		4
        /*0000*/ 	.word	0x00000000
	.align		4
        /*0004*/ 	.word	0xffffffff
	.align		4
        /*0008*/ 	.word	0x00000000
	.align		4
        /*000c*/ 	.word	0xfffffffe
	.align		4
        /*0010*/ 	.word	0x00000000
	.align		4
        /*0014*/ 	.word	0xfffffffd
	.align		4
        /*0018*/ 	.word	0x00000000
	.align		4
        /*001c*/ 	.word	0xfffffffc


//--------------------- .nv.constant4             --------------------------
	.section	.nv.constant4,"a",@progbits
	.align	8
	.align		8
.nv.constant4:
        /*0000*/ 	.dword	_$_str
	.align		8
        /*0008*/ 	.dword	_$_str_$_2


//--------------------- .text.triton_poi_fused__native_batch_norm_legit_no_training_31 --------------------------
	.section	.text.triton_poi_fused__native_batch_norm_legit_no_training_31,"ax",@progbits
	.align	128
        .global         triton_poi_fused__native_batch_norm_legit_no_training_31
        .type           triton_poi_fused__native_batch_norm_legit_no_training_31,@function
        .size           triton_poi_fused__native_batch_norm_legit_no_training_31,(.L_x_1 - triton_poi_fused__native_batch_norm_legit_no_training_31)
        .other          triton_poi_fused__native_batch_norm_legit_no_training_31,@"STO_CUDA_ENTRY STV_DEFAULT"
triton_poi_fused__native_batch_norm_legit_no_training_31:
.text.triton_poi_fused__native_batch_norm_legit_no_training_31:
[----:B------:R-:W0:Y:S01]  /*0000*/  LDC R1, c[0x0][0x28] ;  /* 0x00000a00ff017b82 */ /* 0x000e220000000800 */
[----:B------:R-:W1:Y:S07]  /*0010*/  S2R R0, SR_TID.X ;  /* 0x0000000000007919 */ /* 0x000e6e0000002100 */
[----:B------:R-:W2:Y:S01]  /*0020*/  LDC.64 R8, c[0x0][0x220] ;  /* 0x00008800ff087b82 */ /* 0x000ea20000000a00 */
[----:B------:R-:W-:Y:S01]  /*0030*/  ULDC.64 UR4, c[0x0][0x208] ;  /* 0x0000820000047ab9 */ /* 0x000fe20000000a00 */
[----:B------:R-:W3:Y:S06]  /*0040*/  S2R R3, SR_CTAID.X ;  /* 0x0000000000037919 */ /* 0x000eec0000002500 */
[----:B------:R-:W4:Y:S08]  /*0050*/  LDC.64 R12, c[0x0][0x210] ;  /* 0x00008400ff0c7b82 */ /* 0x000f300000000a00 */
[----:B------:R-:W5:Y:S08]  /*0060*/  LDC.64 R14, c[0x0][0x218] ;  /* 0x00008600ff0e7b82 */ /* 0x000f700000000a00 */
[----:B------:R-:W5:Y:S01]  /*0070*/  LDC.64 R16, c[0x0][0x228] ;  /* 0x00008a00ff107b82 */ /* 0x000f620000000a00 */
[----:B-1----:R-:W-:-:S07]  /*0080*/  SHF.L.U32 R0, R0, 0x1, RZ ;  /* 0x0000000100007819 */ /* 0x002fce00000006ff */
[----:B------:R-:W1:Y:S01]  /*0090*/  LDC.64 R18, c[0x0][0x230] ;  /* 0x00008c00ff127b82 */ /* 0x000e620000000a00 */
[----:B------:R-:W-:-:S04]  /*00a0*/  LOP3.LUT R0, R0, 0xfe, RZ, 0xc0, !PT ;  /* 0x000000fe00007812 */ /* 0x000fc800078ec0ff */
[----:B---3--:R-:W-:-:S04]  /*00b0*/  LEA R0, R3, R0, 0x8 ;  /* 0x0000000003007211 */ /* 0x008fc800078e40ff */
[C---:B------:R-:W-:Y:S01]  /*00c0*/  ISETP.GE.AND P4, PT, R0.reuse, 0x2c00, PT ;  /* 0x00002c000000780c */ /* 0x040fe20003f86270 */
[----:B------:R-:W-:-:S05]  /*00d0*/  IMAD.HI R2, R0, 0x2e8ba2e9, RZ ;  /* 0x2e8ba2e900027827 */ /* 0x000fca00078e02ff */
[----:B------:R-:W-:-:S04]  /*00e0*/  SHF.R.U32.HI R3, RZ, 0x1f, R2 ;  /* 0x0000001fff037819 */ /* 0x000fc80000011602 */
[----:B------:R-:W-:-:S05]  /*00f0*/  LEA.HI.SX32 R3, R2, R3, 0x1b ;  /* 0x0000000302037211 */ /* 0x000fca00078fdaff */
[----:B------:R-:W-:Y:S01]  /*0100*/  IMAD R11, R3, -0xb0, R0 ;  /* 0xffffff50030b7824 */ /* 0x000fe200078e0200 */
[----:B------:R-:W-:-:S03]  /*0110*/  CS2R R2, SRZ ;  /* 0x0000000000027805 */ /* 0x000fc6000001ff00 */
[----:B--2---:R-:W-:-:S05]  /*0120*/  IMAD.WIDE R8, R11, 0x4, R8 ;  /* 0x000000040b087825 */ /* 0x004fca00078e0208 */
[----:B------:R2:W3:Y:S01]  /*0130*/  @!P4 LDG.E.EL.64 R2, desc[UR4][R8.64] ;  /* 0x000000040802c981 */ /* 0x0004e2000c2e1b00 */
[----:B------:R-:W-:Y:S02]  /*0140*/  CS2R R4, SRZ ;  /* 0x0000000000047805 */ /* 0x000fe4000001ff00 */
[----:B------:R-:W-:Y:S01]  /*0150*/  CS2R R6, SRZ ;  /* 0x0000000000067805 */ /* 0x000fe2000001ff00 */
[----:B----4-:R-:W-:-:S04]  /*0160*/  IMAD.WIDE R12, R0, 0x4, R12 ;  /* 0x00000004000c7825 */ /* 0x010fc800078e020c */
[C---:B-----5:R-:W-:Y:S01]  /*0170*/  IMAD.WIDE R14, R11.reuse, 0x4, R14 ;  /* 0x000000040b0e7825 */ /* 0x060fe200078e020e */
[----:B------:R-:W4:Y:S04]  /*0180*/  @!P4 LDG.E.64 R4, desc[UR4][R12.64] ;  /* 0x000000040c04c981 */ /* 0x000f28000c1e1b00 */
[----:B------:R5:W4:Y:S01]  /*0190*/  @!P4 LDG.E.EL.64 R6, desc[UR4][R14.64] ;  /* 0x000000040e06c981 */ /* 0x000b22000c2e1b00 */
[----:B0-----:R-:W-:Y:S01]  /*01a0*/  IMAD.WIDE R16, R11, 0x4, R16 ;  /* 0x000000040b107825 */ /* 0x001fe200078e0210 */
[----:B--2---:R-:W-:-:S03]  /*01b0*/  CS2R R8, SRZ ;  /* 0x0000000000087805 */ /* 0x004fc6000001ff00 */
[----:B-1----:R-:W-:Y:S01]  /*01c0*/  IMAD.WIDE R18, R11, 0x4, R18 ;  /* 0x000000040b127825 */ /* 0x002fe200078e0212 */
[----:B------:R-:W-:-:S04]  /*01d0*/  CS2R R10, SRZ ;  /* 0x00000000000a7805 */ /* 0x000fc8000001ff00 */
[----:B------:R-:W2:Y:S04]  /*01e0*/  @!P4 LDG.E.EL.64 R8, desc[UR4][R18.64] ;  /* 0x000000041208c981 */ /* 0x000ea8000c2e1b00 */
[----:B------:R-:W2:Y:S01]  /*01f0*/  @!P4 LDG.E.EL.64 R10, desc[UR4][R16.64] ;  /* 0x00000004100ac981 */ /* 0x000ea2000c2e1b00 */
[----:B-----5:R-:W-:Y:S01]  /*0200*/  HFMA2.MMA R15, -RZ, RZ, 1.625, 0 ;  /* 0x3e800000ff0f7435 */ /* 0x020fe200000001ff */
[----:B---3--:R-:W-:Y:S01]  /*0210*/  FADD R2, R2, 9.9999997473787516356e-06 ;  /* 0x3727c5ac02027421 */ /* 0x008fe20000000000 */
[----:B------:R-:W-:-:S03]  /*0220*/  FADD R12, R3, 9.9999997473787516356e-06 ;  /* 0x3727c5ac030c7421 */ /* 0x000fc60000000000 */
[----:B------:R0:W1:Y:S08]  /*0230*/  MUFU.SQRT R13, R2 ;  /* 0x00000002000d7308 */ /* 0x0000700000002000 */
[----:B------:R-:W3:Y:S01]  /*0240*/  MUFU.SQRT R14, R12 ;  /* 0x0000000c000e7308 */ /* 0x000ee20000002000 */
[----:B0-----:R-:W0:Y:S01]  /*0250*/  LDC.64 R2, c[0x0][0x238] ;  /* 0x00008e00ff027b82 */ /* 0x001e220000000a00 */
[----:B-1----:R-:W-:-:S02]  /*0260*/  FSETP.GT.AND P0, PT, R13, 8.50705917302346158658e+37, PT ;  /* 0x7e8000000d00780b */ /* 0x002fc40003f04000 */
[----:B------:R-:W-:Y:S02]  /*0270*/  FSETP.GEU.AND P2, PT, R13, 1.175494350822287508e-38, PT ;  /* 0x008000000d00780b */ /* 0x000fe40003f4e000 */
[C---:B---3--:R-:W-:Y:S02]  /*0280*/  FSETP.GT.AND P1, PT, R14.reuse, 8.50705917302346158658e+37, PT ;  /* 0x7e8000000e00780b */ /* 0x048fe40003f24000 */
[----:B------:R-:W-:-:S07]  /*0290*/  FSETP.GEU.AND P3, PT, R14, 1.175494350822287508e-38, PT ;  /* 0x008000000e00780b */ /* 0x000fce0003f6e000 */
[----:B------:R-:W-:-:S04]  /*02a0*/  @P0 FMUL R13, R13, 0.25 ;  /* 0x3e8000000d0d0820 */ /* 0x000fc80000400000 */
[----:B------:R-:W-:Y:S01]  /*02b0*/  @!P2 FMUL R13, R13, 16777216 ;  /* 0x4b8000000d0da820 */ /* 0x000fe20000400000 */
[----:B------:R-:W-:-:S04]  /*02c0*/  @P1 FMUL R14, R14, 0.25 ;  /* 0x3e8000000e0e1820 */ /* 0x000fc80000400000 */
[----:B------:R-:W-:Y:S01]  /*02d0*/  @!P3 FMUL R14, R14, 16777216 ;  /* 0x4b8000000e0eb820 */ /* 0x000fe20000400000 */
[----:B------:R-:W1:Y:S01]  /*02e0*/  MUFU.RCP R13, R13 ;  /* 0x0000000d000d7308 */ /* 0x000e620000001000 */
[----:B------:R-:W-:-:S07]  /*02f0*/  FSEL R12, R15, 1, P0 ;  /* 0x3f8000000f0c7808 */ /* 0x000fce0000000000 */
[----:B------:R-:W3:Y:S01]  /*0300*/  MUFU.RCP R14, R14 ;  /* 0x0000000e000e7308 */ /* 0x000ee20000001000 */
[----:B------:R-:W-:Y:S01]  /*0310*/  FSEL R15, R15, 1, P1 ;  /* 0x3f8000000f0f7808 */ /* 0x000fe20000800000 */
[----:B------:R-:W-:Y:S01]  /*0320*/  @!P2 FMUL R12, R12, 16777216 ;  /* 0x4b8000000c0ca820 */ /* 0x000fe20000400000 */
[----:B----4-:R-:W-:-:S03]  /*0330*/  FADD R4, -R6, R4 ;  /* 0x0000000406047221 */ /* 0x010fc60000000100 */
[----:B------:R-:W-:Y:S01]  /*0340*/  @!P3 FMUL R15, R15, 16777216 ;  /* 0x4b8000000f0fb820 */ /* 0x000fe20000400000 */
[----:B------:R-:W-:Y:S01]  /*0350*/  FADD R5, -R7, R5 ;  /* 0x0000000507057221 */ /* 0x000fe20000000100 */
[----:B-1----:R-:W-:Y:S02]  /*0360*/  FMUL R13, R13, R12 ;  /* 0x0000000c0d0d7220 */ /* 0x002fe40000400000 */
[----:B---3--:R-:W-:Y:S02]  /*0370*/  FMUL R6, R14, R15 ;  /* 0x0000000f0e067220 */ /* 0x008fe40000400000 */
[----:B------:R-:W-:Y:S02]  /*0380*/  FMUL R13, R4, R13 ;  /* 0x0000000d040d7220 */ /* 0x000fe40000400000 */
[----:B------:R-:W-:Y:S01]  /*0390*/  FMUL R6, R5, R6 ;  /* 0x0000000605067220 */ /* 0x000fe20000400000 */
[----:B0-----:R-:W-:-:S04]  /*03a0*/  IMAD.WIDE R2, R0, 0x4, R2 ;  /* 0x0000000400027825 */ /* 0x001fc800078e0202 */
[----:B--2---:R-:W-:Y:S01]  /*03b0*/  FFMA R8, R13, R10, R8 ;  /* 0x0000000a0d087223 */ /* 0x004fe20000000008 */
[----:B------:R-:W-:Y:S01]  /*03c0*/  FFMA R9, R6, R11, R9 ;  /* 0x0000000b06097223 */ /* 0x000fe20000000009 */
[----:B------:R-:W-:Y:S06]  /*03d0*/  @P4 EXIT ;  /* 0x000000000000494d */ /* 0x000fec0003800000 */
[----:B------:R-:W-:Y:S01]  /*03e0*/  STG.E.64 desc[UR4][R2.64], R8 ;  /* 0x0000000802007986 */ /* 0x000fe2000c101b04 */
[----:B------:R-:W-:Y:S05]  /*03f0*/  EXIT ;  /* 0x000000000000794d */ /* 0x000fea0003800000 */
.L_x_0:
[----:B------:R-:W-:-:S00]  /*0400*/  BRA `(.L_x_0) ;  /* 0xfffffffc00fc7947 */ /* 0x000fc0000383ffff */
[----:B------:R-:W-:-:S00]  /*0410*/  NOP ;  /* 0x0000000000007918 */ /* 0x000fc00000000000 */
        /* <DEDUP_REMOVED lines=14> */
.L_x_1:


//--------------------- .nv.global.init           --------------------------
	.section	.nv.global.init,"aw",@progbits
.nv.global.init:
	.type		_$_str,@object
	.size		_$_str,(_$_str_$_2 - _$_str)
_$_str:
        /*0000*/ 	.byte	0x5f, 0x5f, 0x43, 0x55, 0x44, 0x41, 0x5f, 0x46, 0x54, 0x5a, 0x00
	.type		_$_str_$_2,@object
	.size		_$_str_$_2,(.L_1 - _$_str_$_2)
_$_str_$_2:
        /*000b*/ 	.byte	0x5f, 0x5f, 0x43, 0x55, 0x44, 0x41, 0x5f, 0x50, 0x52, 0x45, 0x43, 0x5f, 0x53, 0x51, 0x52, 0x54
        /*001b*/ 	.byte	0x00
.L_1:


//--------------------- .nv.constant0.triton_poi_fused__native_batch_norm_legit_no_training_31 --------------------------
	.section	.nv.constant0.triton_poi_fused__native_batch_norm_legit_no_training_31,"a",@progbits
	.sectionflags	@""
	.align	4
.nv.constant0.triton_poi_fused__native_batch_norm_legit_no_training_31:
	.zero		580
